//
// Generated by NVIDIA NVVM Compiler
//
// Compiler Build ID: CL-36424714
// Cuda compilation tools, release 13.0, V13.0.88
// Based on NVVM 20.0.0
//

.version 9.0
.target sm_100
.address_size 64

	// .globl	_Z15convolution_gpuPfS_iiii
.const .align 4 .b8 constant_filter[324];

.visible .entry _Z15convolution_gpuPfS_iiii(
	.param .u64 .ptr .align 1 _Z15convolution_gpuPfS_iiii_param_0,
	.param .u64 .ptr .align 1 _Z15convolution_gpuPfS_iiii_param_1,
	.param .u32 _Z15convolution_gpuPfS_iiii_param_2,
	.param .u32 _Z15convolution_gpuPfS_iiii_param_3,
	.param .u32 _Z15convolution_gpuPfS_iiii_param_4,
	.param .u32 _Z15convolution_gpuPfS_iiii_param_5
)
{
	.reg .pred 	%p<92>;
	.reg .b32 	%r<64>;
	.reg .b32 	%f<99>;
	.reg .b64 	%rd<63>;

	ld.param.u64 	%rd7, [_Z15convolution_gpuPfS_iiii_param_0];
	ld.param.u64 	%rd6, [_Z15convolution_gpuPfS_iiii_param_1];
	ld.param.u32 	%r25, [_Z15convolution_gpuPfS_iiii_param_2];
	ld.param.u32 	%r26, [_Z15convolution_gpuPfS_iiii_param_3];
	ld.param.u32 	%r27, [_Z15convolution_gpuPfS_iiii_param_4];
	ld.param.u32 	%r28, [_Z15convolution_gpuPfS_iiii_param_5];
	cvta.to.global.u64 	%rd1, %rd7;
	mov.u32 	%r29, %ctaid.x;
	mov.u32 	%r30, %ntid.x;
	mov.u32 	%r31, %tid.x;
	mad.lo.s32 	%r1, %r29, %r30, %r31;
	mov.u32 	%r32, %ctaid.y;
	mov.u32 	%r33, %ntid.y;
	mov.u32 	%r34, %tid.y;
	mad.lo.s32 	%r2, %r32, %r33, %r34;
	setp.lt.s32 	%p2, %r27, 1;
	mov.f32 	%f77, 0f00000000;
	@%p2 bra 	$L__BB0_43;
	sub.s32 	%r3, %r2, %r28;
	sub.s32 	%r4, %r1, %r28;
	and.b32  	%r5, %r27, 7;
	add.s32 	%r6, %r5, -1;
	and.b32  	%r7, %r27, 3;
	and.b32  	%r8, %r27, 2147483640;
	and.b32  	%r9, %r27, 1;
	mov.f32 	%f77, 0f00000000;
	mov.b32 	%r59, 0;
	mov.u64 	%rd56, constant_filter;
	cvt.s64.s32 	%rd50, %r4;
$L__BB0_2:
	setp.lt.u32 	%p3, %r27, 8;
	add.s32 	%r37, %r59, %r3;
	setp.gt.s32 	%p4, %r37, -1;
	setp.lt.s32 	%p5, %r37, %r26;
	and.pred  	%p1, %p4, %p5;
	mul.lo.s32 	%r11, %r59, %r27;
	mul.lo.s32 	%r12, %r37, %r25;
	mov.b32 	%r62, 0;
	@%p3 bra 	$L__BB0_21;
	mov.b32 	%r60, 0;
$L__BB0_4:
	.pragma "nounroll";
	add.s32 	%r14, %r60, %r4;
	setp.gt.s32 	%p6, %r14, -1;
	setp.lt.s32 	%p7, %r14, %r25;
	and.pred  	%p8, %p6, %p7;
	and.pred  	%p10, %p1, %p8;
	not.pred 	%p11, %p10;
	@%p11 bra 	$L__BB0_6;
	add.s32 	%r39, %r60, %r11;
	mul.wide.u32 	%rd8, %r39, 4;
	mov.u64 	%rd9, constant_filter;
	add.s64 	%rd10, %rd9, %rd8;
	ld.const.f32 	%f43, [%rd10];
	add.s32 	%r40, %r14, %r12;
	mul.wide.s32 	%rd11, %r40, 4;
	add.s64 	%rd12, %rd1, %rd11;
	ld.global.f32 	%f44, [%rd12];
	fma.rn.f32 	%f77, %f43, %f44, %f77;
$L__BB0_6:
	add.s32 	%r41, %r14, 1;
	setp.gt.s32 	%p12, %r41, -1;
	setp.lt.s32 	%p13, %r41, %r25;
	and.pred  	%p14, %p12, %p13;
	and.pred  	%p15, %p1, %p14;
	cvt.u64.u32 	%rd13, %r11;
	cvt.s64.s32 	%rd14, %r60;
	add.s64 	%rd15, %rd14, %rd13;
	shl.b64 	%rd16, %rd15, 2;
	mov.u64 	%rd17, constant_filter;
	add.s64 	%rd2, %rd17, %rd16;
	cvt.s64.s32 	%rd18, %r4;
	cvt.s64.s32 	%rd19, %r12;
	add.s64 	%rd20, %rd14, %rd18;
	add.s64 	%rd21, %rd20, %rd19;
	shl.b64 	%rd22, %rd21, 2;
	add.s64 	%rd3, %rd1, %rd22;
	not.pred 	%p16, %p15;
	@%p16 bra 	$L__BB0_8;
	ld.const.f32 	%f45, [%rd2+4];
	ld.global.f32 	%f46, [%rd3+4];
	fma.rn.f32 	%f77, %f45, %f46, %f77;
$L__BB0_8:
	add.s32 	%r42, %r14, 2;
	setp.gt.s32 	%p17, %r42, -1;
	setp.lt.s32 	%p18, %r42, %r25;
	and.pred  	%p19, %p17, %p18;
	and.pred  	%p20, %p1, %p19;
	not.pred 	%p21, %p20;
	@%p21 bra 	$L__BB0_10;
	ld.const.f32 	%f47, [%rd2+8];
	ld.global.f32 	%f48, [%rd3+8];
	fma.rn.f32 	%f77, %f47, %f48, %f77;
$L__BB0_10:
	add.s32 	%r43, %r14, 3;
	setp.gt.s32 	%p22, %r43, -1;
	setp.lt.s32 	%p23, %r43, %r25;
	and.pred  	%p24, %p22, %p23;
	and.pred  	%p25, %p1, %p24;
	not.pred 	%p26, %p25;
	@%p26 bra 	$L__BB0_12;
	ld.const.f32 	%f49, [%rd2+12];
	ld.global.f32 	%f50, [%rd3+12];
	fma.rn.f32 	%f77, %f49, %f50, %f77;
$L__BB0_12:
	add.s32 	%r44, %r14, 4;
	setp.gt.s32 	%p27, %r44, -1;
	setp.lt.s32 	%p28, %r44, %r25;
	and.pred  	%p29, %p27, %p28;
	and.pred  	%p30, %p1, %p29;
	not.pred 	%p31, %p30;
	@%p31 bra 	$L__BB0_14;
	ld.const.f32 	%f51, [%rd2+16];
	ld.global.f32 	%f52, [%rd3+16];
	fma.rn.f32 	%f77, %f51, %f52, %f77;
$L__BB0_14:
	add.s32 	%r45, %r14, 5;
	setp.gt.s32 	%p32, %r45, -1;
	setp.lt.s32 	%p33, %r45, %r25;
	and.pred  	%p34, %p32, %p33;
	and.pred  	%p35, %p1, %p34;
	not.pred 	%p36, %p35;
	@%p36 bra 	$L__BB0_16;
	ld.const.f32 	%f53, [%rd2+20];
	ld.global.f32 	%f54, [%rd3+20];
	fma.rn.f32 	%f77, %f53, %f54, %f77;
$L__BB0_16:
	add.s32 	%r46, %r14, 6;
	setp.gt.s32 	%p37, %r46, -1;
	setp.lt.s32 	%p38, %r46, %r25;
	and.pred  	%p39, %p37, %p38;
	and.pred  	%p40, %p1, %p39;
	not.pred 	%p41, %p40;
	@%p41 bra 	$L__BB0_18;
	ld.const.f32 	%f55, [%rd2+24];
	ld.global.f32 	%f56, [%rd3+24];
	fma.rn.f32 	%f77, %f55, %f56, %f77;
$L__BB0_18:
	add.s32 	%r47, %r14, 7;
	setp.gt.s32 	%p42, %r47, -1;
	setp.lt.s32 	%p43, %r47, %r25;
	and.pred  	%p44, %p42, %p43;
	and.pred  	%p45, %p1, %p44;
	not.pred 	%p46, %p45;
	@%p46 bra 	$L__BB0_20;
	ld.const.f32 	%f57, [%rd2+28];
	ld.global.f32 	%f58, [%rd3+28];
	fma.rn.f32 	%f77, %f57, %f58, %f77;
$L__BB0_20:
	add.s32 	%r60, %r60, 8;
	setp.ne.s32 	%p47, %r60, %r8;
	mov.u32 	%r62, %r8;
	@%p47 bra 	$L__BB0_4;
$L__BB0_21:
	setp.eq.s32 	%p48, %r5, 0;
	@%p48 bra 	$L__BB0_42;
	setp.lt.u32 	%p49, %r6, 3;
	@%p49 bra 	$L__BB0_32;
	add.s32 	%r17, %r62, %r4;
	setp.gt.s32 	%p50, %r17, -1;
	setp.lt.s32 	%p51, %r17, %r25;
	and.pred  	%p52, %p50, %p51;
	and.pred  	%p54, %p1, %p52;
	not.pred 	%p55, %p54;
	@%p55 bra 	$L__BB0_25;
	add.s32 	%r48, %r62, %r11;
	mul.wide.u32 	%rd23, %r48, 4;
	add.s64 	%rd25, %rd56, %rd23;
	ld.const.f32 	%f60, [%rd25];
	add.s32 	%r49, %r17, %r12;
	mul.wide.s32 	%rd26, %r49, 4;
	add.s64 	%rd27, %rd1, %rd26;
	ld.global.f32 	%f61, [%rd27];
	fma.rn.f32 	%f77, %f60, %f61, %f77;
$L__BB0_25:
	add.s32 	%r50, %r17, 1;
	setp.gt.s32 	%p56, %r50, -1;
	setp.lt.s32 	%p57, %r50, %r25;
	and.pred  	%p58, %p56, %p57;
	and.pred  	%p59, %p1, %p58;
	cvt.u64.u32 	%rd28, %r11;
	cvt.u64.u32 	%rd29, %r62;
	add.s64 	%rd30, %rd29, %rd28;
	shl.b64 	%rd31, %rd30, 2;
	add.s64 	%rd4, %rd56, %rd31;
	cvt.s64.s32 	%rd34, %r12;
	add.s64 	%rd35, %rd29, %rd50;
	add.s64 	%rd36, %rd35, %rd34;
	shl.b64 	%rd37, %rd36, 2;
	add.s64 	%rd5, %rd1, %rd37;
	not.pred 	%p60, %p59;
	@%p60 bra 	$L__BB0_27;
	ld.const.f32 	%f62, [%rd4+4];
	ld.global.f32 	%f63, [%rd5+4];
	fma.rn.f32 	%f77, %f62, %f63, %f77;
$L__BB0_27:
	add.s32 	%r51, %r17, 2;
	setp.gt.s32 	%p61, %r51, -1;
	setp.lt.s32 	%p62, %r51, %r25;
	and.pred  	%p63, %p61, %p62;
	and.pred  	%p64, %p1, %p63;
	not.pred 	%p65, %p64;
	@%p65 bra 	$L__BB0_29;
	ld.const.f32 	%f64, [%rd4+8];
	ld.global.f32 	%f65, [%rd5+8];
	fma.rn.f32 	%f77, %f64, %f65, %f77;
$L__BB0_29:
	add.s32 	%r52, %r17, 3;
	setp.gt.s32 	%p66, %r52, -1;
	setp.lt.s32 	%p67, %r52, %r25;
	and.pred  	%p68, %p66, %p67;
	and.pred  	%p69, %p1, %p68;
	not.pred 	%p70, %p69;
	@%p70 bra 	$L__BB0_31;
	ld.const.f32 	%f66, [%rd4+12];
	ld.global.f32 	%f67, [%rd5+12];
	fma.rn.f32 	%f77, %f66, %f67, %f77;
$L__BB0_31:
	add.s32 	%r62, %r62, 4;
$L__BB0_32:
	setp.eq.s32 	%p71, %r7, 0;
	@%p71 bra 	$L__BB0_42;
	setp.eq.s32 	%p72, %r7, 1;
	@%p72 bra 	$L__BB0_39;
	add.s32 	%r20, %r62, %r4;
	setp.gt.s32 	%p73, %r20, -1;
	setp.lt.s32 	%p74, %r20, %r25;
	and.pred  	%p75, %p73, %p74;
	and.pred  	%p77, %p1, %p75;
	not.pred 	%p78, %p77;
	@%p78 bra 	$L__BB0_36;
	add.s32 	%r53, %r62, %r11;
	mul.wide.u32 	%rd38, %r53, 4;
	add.s64 	%rd40, %rd56, %rd38;
	ld.const.f32 	%f69, [%rd40];
	add.s32 	%r54, %r20, %r12;
	mul.wide.s32 	%rd41, %r54, 4;
	add.s64 	%rd42, %rd1, %rd41;
	ld.global.f32 	%f70, [%rd42];
	fma.rn.f32 	%f77, %f69, %f70, %f77;
$L__BB0_36:
	add.s32 	%r55, %r20, 1;
	setp.gt.s32 	%p79, %r55, -1;
	setp.lt.s32 	%p80, %r55, %r25;
	and.pred  	%p81, %p79, %p80;
	and.pred  	%p82, %p1, %p81;
	not.pred 	%p83, %p82;
	@%p83 bra 	$L__BB0_38;
	cvt.u64.u32 	%rd43, %r11;
	cvt.s64.s32 	%rd44, %r62;
	add.s64 	%rd45, %rd44, %rd43;
	shl.b64 	%rd46, %rd45, 2;
	add.s64 	%rd48, %rd56, %rd46;
	ld.const.f32 	%f71, [%rd48+4];
	cvt.s64.s32 	%rd49, %r12;
	add.s64 	%rd51, %rd44, %rd50;
	add.s64 	%rd52, %rd51, %rd49;
	shl.b64 	%rd53, %rd52, 2;
	add.s64 	%rd54, %rd1, %rd53;
	ld.global.f32 	%f72, [%rd54+4];
	fma.rn.f32 	%f77, %f71, %f72, %f77;
$L__BB0_38:
	add.s32 	%r62, %r62, 2;
$L__BB0_39:
	setp.eq.s32 	%p84, %r9, 0;
	@%p84 bra 	$L__BB0_42;
	add.s32 	%r23, %r62, %r4;
	setp.gt.s32 	%p85, %r23, -1;
	setp.lt.s32 	%p86, %r23, %r25;
	and.pred  	%p87, %p85, %p86;
	and.pred  	%p89, %p1, %p87;
	not.pred 	%p90, %p89;
	@%p90 bra 	$L__BB0_42;
	add.s32 	%r56, %r62, %r11;
	mul.wide.u32 	%rd55, %r56, 4;
	add.s64 	%rd57, %rd56, %rd55;
	ld.const.f32 	%f73, [%rd57];
	add.s32 	%r57, %r23, %r12;
	mul.wide.s32 	%rd58, %r57, 4;
	add.s64 	%rd59, %rd1, %rd58;
	ld.global.f32 	%f74, [%rd59];
	fma.rn.f32 	%f77, %f73, %f74, %f77;
$L__BB0_42:
	add.s32 	%r59, %r59, 1;
	setp.ne.s32 	%p91, %r59, %r27;
	@%p91 bra 	$L__BB0_2;
$L__BB0_43:
	cvta.to.global.u64 	%rd60, %rd6;
	mad.lo.s32 	%r58, %r25, %r2, %r1;
	mul.wide.s32 	%rd61, %r58, 4;
	add.s64 	%rd62, %rd60, %rd61;
	st.global.f32 	[%rd62], %f77;
	ret;

}


// ===== COMPILED SASS (sm_100) =====

	.target	sm_100

	.elftype	@"ET_EXEC"


//--------------------- .note.nv.tkinfo           --------------------------
	.section	.note.nv.tkinfo,"",@"SHT_NOTE"
	.sectionflags	@"SHF_NOTE_NV_TKINFO"
	.tkinfo
        /*0018*/ 	.word	0x00000002
        /*0030*/ 	.string	""
        /*0030*/ 	.string	"ptxas"
        /*0030*/ 	.string	"Cuda compilation tools, release 13.0, V13.0.88"
        /*0030*/ 	.string	"Build cuda_13.0.r13.0/compiler.36424714_0"
        /*0030*/ 	.string	"-arch sm_100 -m 64 "



//--------------------- .note.nv.cuinfo           --------------------------
	.section	.note.nv.cuinfo,"",@"SHT_NOTE"
	.sectionflags	@"SHF_NOTE_NV_CUINFO"
        /*0018*/ 	.short	0x0002
        /*001a*/ 	.short	0x0064
        /*001c*/ 	.short	0x0082
	.zero		2


//--------------------- .nv.info                  --------------------------
	.section	.nv.info,"",@"SHT_CUDA_INFO"
	.align	4


	//----- nvinfo : EIATTR_REGCOUNT
	.align		4
        /*0000*/ 	.byte	0x04, 0x2f
        /*0002*/ 	.short	(.L_2 - .L_1)
	.align		4
.L_1:
        /*0004*/ 	.word	index@(_Z15convolution_gpuPfS_iiii)
        /*0008*/ 	.word	0x0000001a


	//----- nvinfo : EIATTR_FRAME_SIZE
	.align		4
.L_2:
        /*000c*/ 	.byte	0x04, 0x11
        /*000e*/ 	.short	(.L_4 - .L_3)
	.align		4
.L_3:
        /*0010*/ 	.word	index@(_Z15convolution_gpuPfS_iiii)
        /*0014*/ 	.word	0x00000000


	//----- nvinfo : EIATTR_MIN_STACK_SIZE
	.align		4
.L_4:
        /*0018*/ 	.byte	0x04, 0x12
        /*001a*/ 	.short	(.L_6 - .L_5)
	.align		4
.L_5:
        /*001c*/ 	.word	index@(_Z15convolution_gpuPfS_iiii)
        /*0020*/ 	.word	0x00000000
.L_6:


//--------------------- .nv.compat                --------------------------
	.section	.nv.compat,"",@"SHT_CUDA_COMPAT_INFO"
	.align	4
        /*0000*/ 	.byte	0x02, 0x09, 0x00, 0x00, 0x02, 0x02, 0x01, 0x00, 0x02, 0x05, 0x05, 0x00, 0x03, 0x07, 0x01, 0x01
        /*0010*/ 	.byte	0x02, 0x03, 0x00, 0x00, 0x02, 0x06, 0x01, 0x00, 0x04, 0x0b, 0x08, 0x00, 0x09, 0x00, 0x00, 0x00
        /*0020*/ 	.byte	0x00, 0x00, 0x00, 0x00


//--------------------- .nv.info._Z15convolution_gpuPfS_iiii --------------------------
	.section	.nv.info._Z15convolution_gpuPfS_iiii,"",@"SHT_CUDA_INFO"
	.sectionflags	@""
	.align	4


	//----- nvinfo : EIATTR_CUDA_API_VERSION
	.align		4
        /*0000*/ 	.byte	0x04, 0x37
        /*0002*/ 	.short	(.L_8 - .L_7)
.L_7:
        /*0004*/ 	.word	0x00000082


	//----- nvinfo : EIATTR_KPARAM_INFO
	.align		4
.L_8:
        /*0008*/ 	.byte	0x04, 0x17
        /*000a*/ 	.short	(.L_10 - .L_9)
.L_9:
        /*000c*/ 	.word	0x00000000
        /*0010*/ 	.short	0x0005
        /*0012*/ 	.short	0x001c
        /*0014*/ 	.byte	0x00, 0xf0, 0x11, 0x00


	//----- nvinfo : EIATTR_KPARAM_INFO
	.align		4
.L_10:
        /*0018*/ 	.byte	0x04, 0x17
        /*001a*/ 	.short	(.L_12 - .L_11)
.L_11:
        /*001c*/ 	.word	0x00000000
        /*0020*/ 	.short	0x0004
        /*0022*/ 	.short	0x0018
        /*0024*/ 	.byte	0x00, 0xf0, 0x11, 0x00


	//----- nvinfo : EIATTR_KPARAM_INFO
	.align		4
.L_12:
        /*0028*/ 	.byte	0x04, 0x17
        /*002a*/ 	.short	(.L_14 - .L_13)
.L_13:
        /*002c*/ 	.word	0x00000000
        /*0030*/ 	.short	0x0003
        /*0032*/ 	.short	0x0014
        /*0034*/ 	.byte	0x00, 0xf0, 0x11, 0x00


	//----- nvinfo : EIATTR_KPARAM_INFO
	.align		4
.L_14:
        /*0038*/ 	.byte	0x04, 0x17
        /*003a*/ 	.short	(.L_16 - .L_15)
.L_15:
        /*003c*/ 	.word	0x00000000
        /*0040*/ 	.short	0x0002
        /*0042*/ 	.short	0x0010
        /*0044*/ 	.byte	0x00, 0xf0, 0x11, 0x00


	//----- nvinfo : EIATTR_KPARAM_INFO
	.align		4
.L_16:
        /*0048*/ 	.byte	0x04, 0x17
        /*004a*/ 	.short	(.L_18 - .L_17)
.L_17:
        /*004c*/ 	.word	0x00000000
        /*0050*/ 	.short	0x0001
        /*0052*/ 	.short	0x0008
        /*0054*/ 	.byte	0x00, 0xf5, 0x21, 0x00


	//----- nvinfo : EIATTR_KPARAM_INFO
	.align		4
.L_18:
        /*0058*/ 	.byte	0x04, 0x17
        /*005a*/ 	.short	(.L_20 - .L_19)
.L_19:
        /*005c*/ 	.word	0x00000000
        /*0060*/ 	.short	0x0000
        /*0062*/ 	.short	0x0000
        /*0064*/ 	.byte	0x00, 0xf5, 0x21, 0x00


	//----- nvinfo : EIATTR_SPARSE_MMA_MASK
	.align		4
.L_20:
        /*0068*/ 	.byte	0x03, 0x50
        /*006a*/ 	.short	0x0000


	//----- nvinfo : EIATTR_MAXREG_COUNT
	.align		4
        /*006c*/ 	.byte	0x03, 0x1b
        /*006e*/ 	.short	0x00ff


	//----- nvinfo : EIATTR_MERCURY_ISA_VERSION
	.align		4
        /*0070*/ 	.byte	0x03, 0x5f
        /*0072*/ 	.short	0x0101


	//----- nvinfo : EIATTR_VRC_CTA_INIT_COUNT
	.align		4
        /*0074*/ 	.byte	0x02, 0x4a
	.zero		1
	.zero		1


	//----- nvinfo : EIATTR_EXIT_INSTR_OFFSETS
	.align		4
        /*0078*/ 	.byte	0x04, 0x1c
        /*007a*/ 	.short	(.L_22 - .L_21)


	//   ....[0]....
.L_21:
        /*007c*/ 	.word	0x00000d60


	//----- nvinfo : EIATTR_CRS_STACK_SIZE
	.align		4
.L_22:
        /*0080*/ 	.byte	0x04, 0x1e
        /*0082*/ 	.short	(.L_24 - .L_23)
.L_23:
        /*0084*/ 	.word	0x00000000


	//----- nvinfo : EIATTR_CBANK_PARAM_SIZE
	.align		4
.L_24:
        /*0088*/ 	.byte	0x03, 0x19
        /*008a*/ 	.short	0x0020


	//----- nvinfo : EIATTR_PARAM_CBANK
	.align		4
        /*008c*/ 	.byte	0x04, 0x0a
        /*008e*/ 	.short	(.L_26 - .L_25)
	.align		4
.L_25:
        /*0090*/ 	.word	index@(.nv.constant0._Z15convolution_gpuPfS_iiii)
        /*0094*/ 	.short	0x0380
        /*0096*/ 	.short	0x0020


	//----- nvinfo : EIATTR_SW_WAR
	.align		4
.L_26:
        /*0098*/ 	.byte	0x04, 0x36
        /*009a*/ 	.short	(.L_28 - .L_27)
.L_27:
        /*009c*/ 	.word	0x00000008
.L_28:


//--------------------- .nv.callgraph             --------------------------
	.section	.nv.callgraph,"",@"SHT_CUDA_CALLGRAPH"
	.align	4
	.sectionentsize	8
	.align		4
        /*0000*/ 	.word	0x00000000
	.align		4
        /*0004*/ 	.word	0xffffffff
	.align		4
        /*0008*/ 	.word	0x00000000
	.align		4
        /*000c*/ 	.word	0xfffffffe
	.align		4
        /*0010*/ 	.word	0x00000000
	.align		4
        /*0014*/ 	.word	0xfffffffd
	.align		4
        /*0018*/ 	.word	0x00000000
	.align		4
        /*001c*/ 	.word	0xfffffffc


//--------------------- .nv.constant3             --------------------------
	.section	.nv.constant3,"a",@progbits
	.align	4
.nv.constant3:
	.type		constant_filter,@object
	.size		constant_filter,(.L_0 - constant_filter)
constant_filter:
	.zero		324
.L_0:


//--------------------- .text._Z15convolution_gpuPfS_iiii --------------------------
	.section	.text._Z15convolution_gpuPfS_iiii,"ax",@progbits
	.align	128
        .global         _Z15convolution_gpuPfS_iiii
        .type           _Z15convolution_gpuPfS_iiii,@function
        .size           _Z15convolution_gpuPfS_iiii,(.L_x_9 - _Z15convolution_gpuPfS_iiii)
        .other          _Z15convolution_gpuPfS_iiii,@"STO_CUDA_ENTRY STV_DEFAULT"
_Z15convolution_gpuPfS_iiii:
.text._Z15convolution_gpuPfS_iiii:
[----:B------:R-:W-:Y:S01]  /*0000*/  LDC R1, c[0x0][0x37c] ;  /* 0x0000df00ff017b82 */ /* 0x000fe20000000800 */
[----:B------:R-:W0:Y:S01]  /*0010*/  S2R R3, SR_TID.X ;  /* 0x0000000000037919 */ /* 0x000e220000002100 */
[----:B------:R-:W1:Y:S06]  /*0020*/  LDCU UR5, c[0x0][0x398] ;  /* 0x00007300ff0577ac */ /* 0x000e6c0008000800 */
[----:B------:R-:W0:Y:S01]  /*0030*/  S2UR UR4, SR_CTAID.X ;  /* 0x00000000000479c3 */ /* 0x000e220000002500 */
[----:B------:R-:W2:Y:S01]  /*0040*/  S2R R5, SR_TID.Y ;  /* 0x0000000000057919 */ /* 0x000ea20000002200 */
[----:B------:R-:W3:Y:S06]  /*0050*/  LDCU.64 UR10, c[0x0][0x358] ;  /* 0x00006b00ff0a77ac */ /* 0x000eec0008000a00 */
[----:B------:R-:W0:Y:S08]  /*0060*/  LDC R0, c[0x0][0x360] ;  /* 0x0000d800ff007b82 */ /* 0x000e300000000800 */
[----:B------:R-:W2:Y:S01]  /*0070*/  S2UR UR6, SR_CTAID.Y ;  /* 0x00000000000679c3 */ /* 0x000ea20000002600 */
[----:B-1----:R-:W-:-:S07]  /*0080*/  UISETP.GE.AND UP0, UPT, UR5, 0x1, UPT ;  /* 0x000000010500788c */ /* 0x002fce000bf06270 */
[----:B------:R-:W2:Y:S01]  /*0090*/  LDC R2, c[0x0][0x364] ;  /* 0x0000d900ff027b82 */ /* 0x000ea20000000800 */
[----:B0-----:R-:W-:Y:S02]  /*00a0*/  IMAD R0, R0, UR4, R3 ;  /* 0x0000000400007c24 */ /* 0x001fe4000f8e0203 */
[----:B--2---:R-:W-:Y:S02]  /*00b0*/  IMAD R3, R2, UR6, R5 ;  /* 0x0000000602037c24 */ /* 0x004fe4000f8e0205 */
[----:B------:R-:W-:Y:S01]  /*00c0*/  IMAD.MOV.U32 R2, RZ, RZ, RZ ;  /* 0x000000ffff027224 */ /* 0x000fe200078e00ff */
[----:B---3--:R-:W-:Y:S06]  /*00d0*/  BRA.U !UP0, `(.L_x_0) ;  /* 0x0000000d080c7547 */ /* 0x008fec000b800000 */
[----:B------:R-:W0:Y:S01]  /*00e0*/  LDCU UR6, c[0x0][0x39c] ;  /* 0x00007380ff0677ac */ /* 0x000e220008000800 */
[----:B------:R-:W-:Y:S01]  /*00f0*/  IMAD.MOV.U32 R2, RZ, RZ, RZ ;  /* 0x000000ffff027224 */ /* 0x000fe200078e00ff */
[----:B------:R-:W-:Y:S02]  /*0100*/  ULOP3.LUT UR8, UR5, 0x7, URZ, 0xc0, !UPT ;  /* 0x0000000705087892 */ /* 0x000fe4000f8ec0ff */
[----:B------:R-:W-:Y:S02]  /*0110*/  ULOP3.LUT UR9, UR5, 0x3, URZ, 0xc0, !UPT ;  /* 0x0000000305097892 */ /* 0x000fe4000f8ec0ff */
[----:B------:R-:W-:Y:S02]  /*0120*/  UIADD3 UR4, UPT, UPT, UR8, -0x1, URZ ;  /* 0xffffffff08047890 */ /* 0x000fe4000fffe0ff */
[----:B------:R-:W-:Y:S02]  /*0130*/  ULOP3.LUT UR5, UR5, 0x7ffffff8, URZ, 0xc0, !UPT ;  /* 0x7ffffff805057892 */ /* 0x000fe4000f8ec0ff */
[----:B------:R-:W-:-:S03]  /*0140*/  UISETP.GE.U32.AND UP1, UPT, UR4, 0x3, UPT ;  /* 0x000000030400788c */ /* 0x000fc6000bf26070 */
[----:B------:R-:W-:Y:S01]  /*0150*/  UMOV UR4, URZ ;  /* 0x000000ff00047c82 */ /* 0x000fe20008000000 */
[----:B0-----:R-:W-:Y:S02]  /*0160*/  VIADD R4, R0, -UR6 ;  /* 0x8000000600047c36 */ /* 0x001fe40008000000 */
[----:B------:R-:W-:-:S03]  /*0170*/  VIADD R14, R3, -UR6 ;  /* 0x80000006030e7c36 */ /* 0x000fc60008000000 */
[----:B------:R-:W-:-:S07]  /*0180*/  SHF.R.S32.HI R5, RZ, 0x1f, R4 ;  /* 0x0000001fff057819 */ /* 0x000fce0000011404 */
.L_x_7:
[----:B------:R-:W0:Y:S01]  /*0190*/  LDCU UR12, c[0x0][0x398] ;  /* 0x00007300ff0c77ac */ /* 0x000e220008000800 */
[----:B------:R-:W-:Y:S02]  /*01a0*/  VIADD R7, R14, UR4 ;  /* 0x000000040e077c36 */ /* 0x000fe40008000000 */
[----:B------:R-:W-:Y:S01]  /*01b0*/  IMAD.MOV.U32 R9, RZ, RZ, RZ ;  /* 0x000000ffff097224 */ /* 0x000fe200078e00ff */
[----:B------:R-:W1:Y:S01]  /*01c0*/  LDCU.64 UR6, c[0x0][0x390] ;  /* 0x00007200ff0677ac */ /* 0x000e620008000a00 */
[----:B0-----:R-:W-:Y:S02]  /*01d0*/  UISETP.GE.U32.AND UP2, UPT, UR12, 0x8, UPT ;  /* 0x000000080c00788c */ /* 0x001fe4000bf46070 */
[----:B------:R-:W-:Y:S01]  /*01e0*/  UIMAD UR14, UR4, UR12, URZ ;  /* 0x0000000c040e72a4 */ /* 0x000fe2000f8e02ff */
[----:B-1----:R-:W-:Y:S01]  /*01f0*/  ISETP.GE.AND P0, PT, R7, UR7, PT ;  /* 0x0000000707007c0c */ /* 0x002fe2000bf06270 */
[----:B------:R-:W-:-:S03]  /*0200*/  UIADD3 UR4, UPT, UPT, UR4, 0x1, URZ ;  /* 0x0000000104047890 */ /* 0x000fc6000fffe0ff */
[C---:B------:R-:W-:Y:S01]  /*0210*/  ISETP.GT.AND P0, PT, R7.reuse, -0x1, !P0 ;  /* 0xffffffff0700780c */ /* 0x040fe20004704270 */
[----:B------:R-:W-:Y:S01]  /*0220*/  IMAD R7, R7, UR6, RZ ;  /* 0x0000000607077c24 */ /* 0x000fe2000f8e02ff */
[----:B------:R-:W-:Y:S01]  /*0230*/  UISETP.NE.AND UP0, UPT, UR4, UR12, UPT ;  /* 0x0000000c0400728c */ /* 0x000fe2000bf05270 */
[----:B------:R-:W-:Y:S10]  /*0240*/  BRA.U !UP2, `(.L_x_1) ;  /* 0x000000050a307547 */ /* 0x000ff4000b800000 */
[----:B------:R-:W-:Y:S01]  /*0250*/  IMAD.MOV.U32 R11, RZ, RZ, RZ ;  /* 0x000000ffff0b7224 */ /* 0x000fe200078e00ff */
[----:B------:R-:W0:Y:S01]  /*0260*/  LDCU UR6, c[0x0][0x390] ;  /* 0x00007200ff0677ac */ /* 0x000e220008000800 */
[----:B------:R-:W1:Y:S05]  /*0270*/  LDCU.64 UR12, c[0x0][0x380] ;  /* 0x00007000ff0c77ac */ /* 0x000e6a0008000a00 */
.L_x_2:
[--C-:B------:R-:W-:Y:S01]  /*0280*/  IMAD.IADD R10, R4, 0x1, R11.reuse ;  /* 0x00000001040a7824 */ /* 0x100fe200078e020b */
[----:B------:R-:W-:Y:S02]  /*0290*/  SHF.R.S32.HI R6, RZ, 0x1f, R11 ;  /* 0x0000001fff067819 */ /* 0x000fe4000001140b */
[----:B------:R-:W-:Y:S01]  /*02a0*/  SHF.R.S32.HI R8, RZ, 0x1f, R7 ;  /* 0x0000001fff087819 */ /* 0x000fe20000011407 */
[C---:B------:R-:W-:Y:S01]  /*02b0*/  VIADD R5, R10.reuse, 0x1 ;  /* 0x000000010a057836 */ /* 0x040fe20000000000 */
[C---:B0-----:R-:W-:Y:S02]  /*02c0*/  ISETP.GE.AND P3, PT, R10.reuse, UR6, PT ;  /* 0x000000060a007c0c */ /* 0x041fe4000bf66270 */
[----:B------:R-:W-:Y:S02]  /*02d0*/  IADD3 R15, P2, P4, R7, R11, R4 ;  /* 0x0000000b070f7210 */ /* 0x000fe40007c5e004 */
[----:B------:R-:W-:Y:S02]  /*02e0*/  ISETP.GT.AND P3, PT, R10, -0x1, !P3 ;  /* 0xffffffff0a00780c */ /* 0x000fe40005f64270 */
[----:B------:R-:W-:-:S02]  /*02f0*/  ISETP.GE.AND P1, PT, R5, UR6, PT ;  /* 0x0000000605007c0c */ /* 0x000fc4000bf26270 */
[----:B------:R-:W-:Y:S02]  /*0300*/  PLOP3.LUT P3, PT, P0, P3, PT, 0x80, 0x8 ;  /* 0x000000000008781c */ /* 0x000fe40000767070 */
[----:B------:R-:W-:Y:S02]  /*0310*/  ISETP.GT.AND P1, PT, R5, -0x1, !P1 ;  /* 0xffffffff0500780c */ /* 0x000fe40004f24270 */
[----:B------:R-:W-:Y:S02]  /*0320*/  SHF.R.S32.HI R5, RZ, 0x1f, R4 ;  /* 0x0000001fff057819 */ /* 0x000fe40000011404 */
[----:B------:R-:W-:Y:S02]  /*0330*/  PLOP3.LUT P1, PT, P0, P1, PT, 0x80, 0x8 ;  /* 0x000000000008781c */ /* 0x000fe40000723070 */
[----:B------:R-:W-:Y:S02]  /*0340*/  IADD3.X R6, PT, PT, R8, R6, R5, P2, P4 ;  /* 0x0000000608067210 */ /* 0x000fe400017e8405 */
[----:B-1----:R-:W-:-:S03]  /*0350*/  LEA R8, P2, R15, UR12, 0x2 ;  /* 0x0000000c0f087c11 */ /* 0x002fc6000f8410ff */
[----:B------:R-:W0:Y:S01]  /*0360*/  @P3 LDC.64 R12, c[0x0][0x380] ;  /* 0x0000e000ff0c3b82 */ /* 0x000e220000000a00 */
[----:B------:R-:W-:-:S04]  /*0370*/  @P3 IMAD.IADD R9, R7, 0x1, R10 ;  /* 0x0000000107093824 */ /* 0x000fc800078e020a */
[----:B0-----:R-:W-:Y:S01]  /*0380*/  @P3 IMAD.WIDE R12, R9, 0x4, R12 ;  /* 0x00000004090c3825 */ /* 0x001fe200078e020c */
[----:B------:R-:W-:-:S05]  /*0390*/  LEA.HI.X R9, R15, UR13, R6, 0x2, P2 ;  /* 0x0000000d0f097c11 */ /* 0x000fca00090f1406 */
[----:B------:R0:W2:Y:S04]  /*03a0*/  @P3 LDG.E R12, desc[UR10][R12.64] ;  /* 0x0000000a0c0c3981 */ /* 0x0000a8000c1e1900 */
[----:B------:R-:W3:Y:S01]  /*03b0*/  @P1 LDG.E R16, desc[UR10][R8.64+0x4] ;  /* 0x0000040a08101981 */ /* 0x000ee2000c1e1900 */
[----:B------:R-:W-:Y:S02]  /*03c0*/  VIADD R6, R11, UR14 ;  /* 0x0000000e0b067c36 */ /* 0x000fe40008000000 */
[----:B------:R-:W-:Y:S02]  /*03d0*/  VIADD R18, R10, 0x2 ;  /* 0x000000020a127836 */ /* 0x000fe40000000000 */
[C---:B------:R-:W-:Y:S02]  /*03e0*/  @P3 IMAD.SHL.U32 R15, R6.reuse, 0x4, RZ ;  /* 0x00000004060f3824 */ /* 0x040fe400078e00ff */
[----:B------:R-:W-:Y:S01]  /*03f0*/  IMAD.SHL.U32 R6, R6, 0x4, RZ ;  /* 0x0000000406067824 */ /* 0x000fe200078e00ff */
[----:B------:R-:W-:Y:S01]  /*0400*/  ISETP.GE.AND P2, PT, R18, UR6, PT ;  /* 0x0000000612007c0c */ /* 0x000fe2000bf46270 */
[----:B------:R-:W-:-:S02]  /*0410*/  VIADD R19, R10, 0x3 ;  /* 0x000000030a137836 */ /* 0x000fc40000000000 */
[----:B------:R-:W2:Y:S01]  /*0420*/  @P3 LDC R15, c[0x3][R15] ;  /* 0x00c000000f0f3b82 */ /* 0x000ea20000000800 */
[----:B------:R-:W-:Y:S01]  /*0430*/  VIADD R20, R10, 0x4 ;  /* 0x000000040a147836 */ /* 0x000fe20000000000 */
[----:B------:R-:W-:Y:S01]  /*0440*/  ISETP.GT.AND P2, PT, R18, -0x1, !P2 ;  /* 0xffffffff1200780c */ /* 0x000fe20005744270 */
[C---:B0-----:R-:W-:Y:S01]  /*0450*/  VIADD R13, R10.reuse, 0x5 ;  /* 0x000000050a0d7836 */ /* 0x041fe20000000000 */
[C---:B------:R-:W-:Y:S01]  /*0460*/  ISETP.GE.AND P6, PT, R19.reuse, UR6, PT ;  /* 0x0000000613007c0c */ /* 0x040fe2000bfc6270 */
[----:B------:R-:W-:Y:S01]  /*0470*/  VIADD R18, R10, 0x6 ;  /* 0x000000060a127836 */ /* 0x000fe20000000000 */
[----:B------:R-:W-:Y:S02]  /*0480*/  ISETP.GE.AND P5, PT, R20, UR6, PT ;  /* 0x0000000614007c0c */ /* 0x000fe4000bfa6270 */
[----:B------:R-:W3:Y:S01]  /*0490*/  @P1 LDC R17, c[0x3][R6+0x4] ;  /* 0x00c0010006111b82 */ /* 0x000ee20000000800 */
[----:B------:R-:W-:Y:S02]  /*04a0*/  ISETP.GT.AND P6, PT, R19, -0x1, !P6 ;  /* 0xffffffff1300780c */ /* 0x000fe400077c4270 */
[----:B------:R-:W-:-:S02]  /*04b0*/  PLOP3.LUT P2, PT, P0, P2, PT, 0x80, 0x8 ;  /* 0x000000000008781c */ /* 0x000fc40000745070 */
[----:B------:R-:W-:Y:S02]  /*04c0*/  ISETP.GT.AND P5, PT, R20, -0x1, !P5 ;  /* 0xffffffff1400780c */ /* 0x000fe40006fa4270 */
[C---:B------:R-:W-:Y:S02]  /*04d0*/  ISETP.GE.AND P4, PT, R13.reuse, UR6, PT ;  /* 0x000000060d007c0c */ /* 0x040fe4000bf86270 */
[----:B------:R-:W-:Y:S02]  /*04e0*/  PLOP3.LUT P5, PT, P0, P5, PT, 0x80, 0x8 ;  /* 0x000000000008781c */ /* 0x000fe400007ab070 */
[----:B------:R-:W-:-:S04]  /*04f0*/  ISETP.GT.AND P4, PT, R13, -0x1, !P4 ;  /* 0xffffffff0d00780c */ /* 0x000fc80006784270 */
[----:B------:R-:W-:Y:S01]  /*0500*/  PLOP3.LUT P4, PT, P0, P4, PT, 0x80, 0x8 ;  /* 0x000000000008781c */ /* 0x000fe20000789070 */
[----:B--2---:R-:W-:Y:S01]  /*0510*/  @P3 FFMA R2, R15, R12, R2 ;  /* 0x0000000c0f023223 */ /* 0x004fe20000000002 */
[----:B------:R-:W-:Y:S01]  /*0520*/  PLOP3.LUT P3, PT, P0, P6, PT, 0x80, 0x8 ;  /* 0x000000000008781c */ /* 0x000fe2000076d070 */
[----:B------:R-:W-:Y:S01]  /*0530*/  VIADD R12, R10, 0x7 ;  /* 0x000000070a0c7836 */ /* 0x000fe20000000000 */
[C---:B------:R-:W-:Y:S01]  /*0540*/  ISETP.GE.AND P6, PT, R18.reuse, UR6, PT ;  /* 0x0000000612007c0c */ /* 0x040fe2000bfc6270 */
[----:B---3--:R-:W-:Y:S01]  /*0550*/  @P1 FFMA R2, R17, R16, R2 ;  /* 0x0000001011021223 */ /* 0x008fe20000000002 */
[----:B------:R-:W2:Y:S02]  /*0560*/  @P2 LDG.E R10, desc[UR10][R8.64+0x8] ;  /* 0x0000080a080a2981 */ /* 0x000ea4000c1e1900 */
[----:B------:R-:W-:Y:S02]  /*0570*/  ISETP.GT.AND P6, PT, R18, -0x1, !P6 ;  /* 0xffffffff1200780c */ /* 0x000fe400077c4270 */
[----:B------:R-:W-:Y:S01]  /*0580*/  ISETP.GE.AND P1, PT, R12, UR6, PT ;  /* 0x000000060c007c0c */ /* 0x000fe2000bf26270 */
[----:B------:R-:W3:Y:S01]  /*0590*/  @P5 LDG.E R16, desc[UR10][R8.64+0x10] ;  /* 0x0000100a08105981 */ /* 0x000ee2000c1e1900 */
[----:B------:R-:W-:-:S02]  /*05a0*/  PLOP3.LUT P6, PT, P0, P6, PT, 0x80, 0x8 ;  /* 0x000000000008781c */ /* 0x000fc400007cd070 */
[----:B------:R-:W-:Y:S01]  /*05b0*/  ISETP.GT.AND P1, PT, R12, -0x1, !P1 ;  /* 0xffffffff0c00780c */ /* 0x000fe20004f24270 */
[----:B------:R-:W4:Y:S04]  /*05c0*/  @P4 LDG.E R18, desc[UR10][R8.64+0x14] ;  /* 0x0000140a08124981 */ /* 0x000f28000c1e1900 */
[----:B------:R-:W5:Y:S01]  /*05d0*/  @P3 LDG.E R12, desc[UR10][R8.64+0xc] ;  /* 0x00000c0a080c3981 */ /* 0x000f62000c1e1900 */
[----:B------:R-:W-:-:S05]  /*05e0*/  PLOP3.LUT P1, PT, P0, P1, PT, 0x80, 0x8 ;  /* 0x000000000008781c */ /* 0x000fca0000723070 */
[----:B------:R-:W4:Y:S08]  /*05f0*/  @P6 LDG.E R20, desc[UR10][R8.64+0x18] ;  /* 0x0000180a08146981 */ /* 0x000f30000c1e1900 */
[----:B------:R-:W4:Y:S01]  /*0600*/  @P1 LDG.E R22, desc[UR10][R8.64+0x1c] ;  /* 0x00001c0a08161981 */ /* 0x000f22000c1e1900 */
[----:B------:R-:W2:Y:S08]  /*0610*/  @P2 LDC R13, c[0x3][R6+0x8] ;  /* 0x00c00200060d2b82 */ /* 0x000eb00000000800 */
[----:B------:R-:W5:Y:S08]  /*0620*/  @P3 LDC R15, c[0x3][R6+0xc] ;  /* 0x00c00300060f3b82 */ /* 0x000f700000000800 */
[----:B------:R-:W3:Y:S08]  /*0630*/  @P5 LDC R17, c[0x3][R6+0x10] ;  /* 0x00c0040006115b82 */ /* 0x000ef00000000800 */
[----:B------:R-:W4:Y:S08]  /*0640*/  @P4 LDC R19, c[0x3][R6+0x14] ;  /* 0x00c0050006134b82 */ /* 0x000f300000000800 */
[----:B------:R-:W0:Y:S01]  /*0650*/  @P6 LDC R21, c[0x3][R6+0x18] ;  /* 0x00c0060006156b82 */ /* 0x000e220000000800 */
[----:B------:R-:W-:-:S07]  /*0660*/  VIADD R11, R11, 0x8 ;  /* 0x000000080b0b7836 */ /* 0x000fce0000000000 */
[----:B------:R-:W1:Y:S01]  /*0670*/  @P1 LDC R23, c[0x3][R6+0x1c] ;  /* 0x00c0070006171b82 */ /* 0x000e620000000800 */
[----:B--2---:R-:W-:Y:S01]  /*0680*/  @P2 FFMA R2, R13, R10, R2 ;  /* 0x0000000a0d022223 */ /* 0x004fe20000000002 */
[----:B------:R-:W-:-:S03]  /*0690*/  ISETP.NE.AND P2, PT, R11, UR5, PT ;  /* 0x000000050b007c0c */ /* 0x000fc6000bf45270 */
[----:B-----5:R-:W-:-:S04]  /*06a0*/  @P3 FFMA R2, R15, R12, R2 ;  /* 0x0000000c0f023223 */ /* 0x020fc80000000002 */
[----:B---3--:R-:W-:-:S04]  /*06b0*/  @P5 FFMA R2, R17, R16, R2 ;  /* 0x0000001011025223 */ /* 0x008fc80000000002 */
[----:B----4-:R-:W-:-:S04]  /*06c0*/  @P4 FFMA R2, R19, R18, R2 ;  /* 0x0000001213024223 */ /* 0x010fc80000000002 */
[----:B0-----:R-:W-:-:S04]  /*06d0*/  @P6 FFMA R2, R21, R20, R2 ;  /* 0x0000001415026223 */ /* 0x001fc80000000002 */
[----:B-1----:R-:W-:Y:S01]  /*06e0*/  @P1 FFMA R2, R23, R22, R2 ;  /* 0x0000001617021223 */ /* 0x002fe20000000002 */
[----:B------:R-:W-:Y:S06]  /*06f0*/  @P2 BRA `(.L_x_2) ;  /* 0xfffffff800e02947 */ /* 0x000fec000383ffff */
[----:B------:R-:W-:-:S07]  /*0700*/  IMAD.U32 R9, RZ, RZ, UR5 ;  /* 0x00000005ff097e24 */ /* 0x000fce000f8e00ff */
.L_x_1:
[----:B------:R-:W-:-:S09]  /*0710*/  UISETP.NE.AND UP2, UPT, UR8, URZ, UPT ;  /* 0x000000ff0800728c */ /* 0x000fd2000bf45270 */
[----:B------:R-:W-:Y:S05]  /*0720*/  BRA.U !UP2, `(.L_x_3) ;  /* 0x000000050a747547 */ /* 0x000fea000b800000 */
[----:B------:R-:W-:Y:S01]  /*0730*/  UISETP.NE.AND UP2, UPT, UR9, URZ, UPT ;  /* 0x000000ff0900728c */ /* 0x000fe2000bf45270 */
[----:B------:R-:W-:Y:S10]  /*0740*/  BRA.U !UP1, `(.L_x_4) ;  /* 0x0000000109a47547 */ /* 0x000ff4000b800000 */
[----:B------:R-:W-:Y:S01]  /*0750*/  IMAD.IADD R6, R4, 0x1, R9 ;  /* 0x0000000104067824 */ /* 0x000fe200078e0209 */
[----:B------:R-:W0:Y:S03]  /*0760*/  LDCU.64 UR12, c[0x0][0x380] ;  /* 0x00007000ff0c77ac */ /* 0x000e260008000a00 */
[C---:B------:R-:W-:Y:S01]  /*0770*/  VIADD R8, R6.reuse, 0x1 ;  /* 0x0000000106087836 */ /* 0x040fe20000000000 */
[C---:B------:R-:W-:Y:S01]  /*0780*/  ISETP.GE.AND P1, PT, R6.reuse, UR6, PT ;  /* 0x0000000606007c0c */ /* 0x040fe2000bf26270 */
[C---:B------:R-:W-:Y:S02]  /*0790*/  VIADD R12, R6.reuse, 0x2 ;  /* 0x00000002060c7836 */ /* 0x040fe40000000000 */
[C---:B------:R-:W-:Y:S01]  /*07a0*/  VIADD R15, R6.reuse, 0x3 ;  /* 0x00000003060f7836 */ /* 0x040fe20000000000 */
[----:B------:R-:W-:Y:S02]  /*07b0*/  ISETP.GT.AND P1, PT, R6, -0x1, !P1 ;  /* 0xffffffff0600780c */ /* 0x000fe40004f24270 */
[----:B------:R-:W-:-:S02]  /*07c0*/  ISETP.GE.AND P4, PT, R8, UR6, PT ;  /* 0x0000000608007c0c */ /* 0x000fc4000bf86270 */
[----:B------:R-:W-:Y:S02]  /*07d0*/  PLOP3.LUT P1, PT, P0, P1, PT, 0x80, 0x8 ;  /* 0x000000000008781c */ /* 0x000fe40000723070 */
[----:B------:R-:W-:Y:S02]  /*07e0*/  ISETP.GE.AND P2, PT, R12, UR6, PT ;  /* 0x000000060c007c0c */ /* 0x000fe4000bf46270 */
[----:B------:R-:W-:Y:S02]  /*07f0*/  ISETP.GT.AND P4, PT, R8, -0x1, !P4 ;  /* 0xffffffff0800780c */ /* 0x000fe40006784270 */
[----:B------:R-:W-:Y:S02]  /*0800*/  SHF.R.S32.HI R8, RZ, 0x1f, R7 ;  /* 0x0000001fff087819 */ /* 0x000fe40000011407 */
[----:B------:R-:W-:Y:S02]  /*0810*/  ISETP.GT.AND P2, PT, R12, -0x1, !P2 ;  /* 0xffffffff0c00780c */ /* 0x000fe40005744270 */
[----:B------:R-:W-:-:S02]  /*0820*/  ISETP.GE.AND P3, PT, R15, UR6, PT ;  /* 0x000000060f007c0c */ /* 0x000fc4000bf66270 */
[----:B------:R-:W-:Y:S01]  /*0830*/  PLOP3.LUT P4, PT, P0, P4, PT, 0x80, 0x8 ;  /* 0x000000000008781c */ /* 0x000fe20000789070 */
[----:B------:R-:W1:Y:S01]  /*0840*/  @P1 LDC.64 R10, c[0x0][0x380] ;  /* 0x0000e000ff0a1b82 */ /* 0x000e620000000a00 */
[C---:B------:R-:W-:Y:S01]  /*0850*/  @P1 IMAD.IADD R13, R7.reuse, 0x1, R6 ;  /* 0x00000001070d1824 */ /* 0x040fe200078e0206 */
[----:B------:R-:W-:Y:S02]  /*0860*/  IADD3 R6, P5, P6, R7, R9, R4 ;  /* 0x0000000907067210 */ /* 0x000fe40007ebe004 */
[----:B------:R-:W-:Y:S02]  /*0870*/  ISETP.GT.AND P3, PT, R15, -0x1, !P3 ;  /* 0xffffffff0f00780c */ /* 0x000fe40005f64270 */
[----:B------:R-:W-:Y:S02]  /*0880*/  PLOP3.LUT P2, PT, P0, P2, PT, 0x80, 0x8 ;  /* 0x000000000008781c */ /* 0x000fe40000745070 */
[----:B------:R-:W-:Y:S01]  /*0890*/  PLOP3.LUT P3, PT, P0, P3, PT, 0x80, 0x8 ;  /* 0x000000000008781c */ /* 0x000fe20000767070 */
[----:B-1----:R-:W-:Y:S01]  /*08a0*/  @P1 IMAD.WIDE R12, R13, 0x4, R10 ;  /* 0x000000040d0c1825 */ /* 0x002fe200078e020a */
[----:B------:R-:W-:-:S02]  /*08b0*/  IADD3.X R11, PT, PT, R8, RZ, R5, P5, P6 ;  /* 0x000000ff080b7210 */ /* 0x000fc40002fec405 */
[----:B0-----:R-:W-:-:S03]  /*08c0*/  LEA R10, P5, R6, UR12, 0x2 ;  /* 0x0000000c060a7c11 */ /* 0x001fc6000f8a10ff */
[----:B------:R-:W2:Y:S01]  /*08d0*/  @P1 LDG.E R12, desc[UR10][R12.64] ;  /* 0x0000000a0c0c1981 */ /* 0x000ea2000c1e1900 */
[----:B------:R-:W-:-:S05]  /*08e0*/  LEA.HI.X R11, R6, UR13, R11, 0x2, P5 ;  /* 0x0000000d060b7c11 */ /* 0x000fca000a8f140b */
[----:B------:R-:W3:Y:S04]  /*08f0*/  @P4 LDG.E R16, desc[UR10][R10.64+0x4] ;  /* 0x0000040a0a104981 */ /* 0x000ee8000c1e1900 */
[----:B------:R-:W4:Y:S04]  /*0900*/  @P2 LDG.E R18, desc[UR10][R10.64+0x8] ;  /* 0x0000080a0a122981 */ /* 0x000f28000c1e1900 */
[----:B------:R-:W5:Y:S01]  /*0910*/  @P3 LDG.E R20, desc[UR10][R10.64+0xc] ;  /* 0x00000c0a0a143981 */ /* 0x000f62000c1e1900 */
[----:B------:R-:W-:-:S04]  /*0920*/  VIADD R6, R9, UR14 ;  /* 0x0000000e09067c36 */ /* 0x000fc80008000000 */
[C---:B------:R-:W-:Y:S02]  /*0930*/  @P1 IMAD.SHL.U32 R8, R6.reuse, 0x4, RZ ;  /* 0x0000000406081824 */ /* 0x040fe400078e00ff */
[----:B------:R-:W-:Y:S02]  /*0940*/  IMAD.SHL.U32 R6, R6, 0x4, RZ ;  /* 0x0000000406067824 */ /* 0x000fe400078e00ff */
[----:B------:R-:W2:Y:S08]  /*0950*/  @P1 LDC R15, c[0x3][R8] ;  /* 0x00c00000080f1b82 */ /* 0x000eb00000000800 */
[----:B------:R-:W3:Y:S08]  /*0960*/  @P4 LDC R17, c[0x3][R6+0x4] ;  /* 0x00c0010006114b82 */ /* 0x000ef00000000800 */
[----:B------:R-:W4:Y:S08]  /*0970*/  @P2 LDC R19, c[0x3][R6+0x8] ;  /* 0x00c0020006132b82 */ /* 0x000f300000000800 */
[----:B------:R-:W5:Y:S01]  /*0980*/  @P3 LDC R21, c[0x3][R6+0xc] ;  /* 0x00c0030006153b82 */ /* 0x000f620000000800 */
[----:B------:R-:W-:-:S02]  /*0990*/  VIADD R9, R9, 0x4 ;  /* 0x0000000409097836 */ /* 0x000fc40000000000 */
[----:B--2---:R-:W-:-:S04]  /*09a0*/  @P1 FFMA R2, R15, R12, R2 ;  /* 0x0000000c0f021223 */ /* 0x004fc80000000002 */
[----:B---3--:R-:W-:-:S04]  /*09b0*/  @P4 FFMA R2, R17, R16, R2 ;  /* 0x0000001011024223 */ /* 0x008fc80000000002 */
[----:B----4-:R-:W-:-:S04]  /*09c0*/  @P2 FFMA R2, R19, R18, R2 ;  /* 0x0000001213022223 */ /* 0x010fc80000000002 */
[----:B-----5:R-:W-:-:S07]  /*09d0*/  @P3 FFMA R2, R21, R20, R2 ;  /* 0x0000001415023223 */ /* 0x020fce0000000002 */
.L_x_4:
[----:B------:R-:W-:Y:S05]  /*09e0*/  BRA.U !UP2, `(.L_x_3) ;  /* 0x000000010ac47547 */ /* 0x000fea000b800000 */
[----:B------:R-:W0:Y:S01]  /*09f0*/  LDCU UR7, c[0x0][0x398] ;  /* 0x00007300ff0777ac */ /* 0x000e220008000800 */
[----:B------:R-:W-:Y:S02]  /*0a00*/  UISETP.NE.AND UP2, UPT, UR9, 0x1, UPT ;  /* 0x000000010900788c */ /* 0x000fe4000bf45270 */
[----:B0-----:R-:W-:-:S07]  /*0a10*/  ULOP3.LUT UP3, URZ, UR7, 0x1, URZ, 0xc0, !UPT ;  /* 0x0000000107ff7892 */ /* 0x001fce000f86c0ff */
[----:B------:R-:W-:Y:S05]  /*0a20*/  BRA.U !UP2, `(.L_x_5) ;  /* 0x000000010a747547 */ /* 0x000fea000b800000 */
[----:B------:R-:W-:-:S04]  /*0a30*/  IMAD.IADD R8, R4, 0x1, R9 ;  /* 0x0000000104087824 */ /* 0x000fc800078e0209 */
[C---:B------:R-:W-:Y:S01]  /*0a40*/  VIADD R6, R8.reuse, 0x1 ;  /* 0x0000000108067836 */ /* 0x040fe20000000000 */
[----:B------:R-:W-:-:S04]  /*0a50*/  ISETP.GE.AND P1, PT, R8, UR6, PT ;  /* 0x0000000608007c0c */ /* 0x000fc8000bf26270 */
[----:B------:R-:W-:Y:S02]  /*0a60*/  ISETP.GE.AND P2, PT, R6, UR6, PT ;  /* 0x0000000606007c0c */ /* 0x000fe4000bf46270 */
[----:B------:R-:W-:Y:S02]  /*0a70*/  ISETP.GT.AND P1, PT, R8, -0x1, !P1 ;  /* 0xffffffff0800780c */ /* 0x000fe40004f24270 */
[----:B------:R-:W-:Y:S02]  /*0a80*/  ISETP.GT.AND P2, PT, R6, -0x1, !P2 ;  /* 0xffffffff0600780c */ /* 0x000fe40005744270 */
[----:B------:R-:W-:Y:S02]  /*0a90*/  PLOP3.LUT P1, PT, P0, P1, PT, 0x80, 0x8 ;  /* 0x000000000008781c */ /* 0x000fe40000723070 */
[----:B------:R-:W-:-:S11]  /*0aa0*/  PLOP3.LUT P2, PT, P0, P2, PT, 0x80, 0x8 ;  /* 0x000000000008781c */ /* 0x000fd60000745070 */
[----:B------:R-:W0:Y:S01]  /*0ab0*/  @P1 LDC.64 R12, c[0x0][0x380] ;  /* 0x0000e000ff0c1b82 */ /* 0x000e220000000a00 */
[C---:B------:R-:W-:Y:S01]  /*0ac0*/  @P1 IMAD.IADD R15, R7.reuse, 0x1, R8 ;  /* 0x00000001070f1824 */ /* 0x040fe200078e0208 */
[----:B------:R-:W-:Y:S02]  /*0ad0*/  @P2 SHF.R.S32.HI R6, RZ, 0x1f, R9 ;  /* 0x0000001fff062819 */ /* 0x000fe40000011409 */
[----:B------:R-:W-:Y:S02]  /*0ae0*/  @P2 SHF.R.S32.HI R16, RZ, 0x1f, R7 ;  /* 0x0000001fff102819 */ /* 0x000fe40000011407 */
[----:B------:R-:W-:Y:S02]  /*0af0*/  @P2 IADD3 R17, P3, P4, R7, R9, R4 ;  /* 0x0000000907112210 */ /* 0x000fe40007c7e004 */
[----:B------:R-:W1:Y:S02]  /*0b00*/  @P2 LDC.64 R10, c[0x0][0x380] ;  /* 0x0000e000ff0a2b82 */ /* 0x000e640000000a00 */
[----:B------:R-:W-:Y:S01]  /*0b10*/  @P2 IADD3.X R6, PT, PT, R16, R6, R5, P3, P4 ;  /* 0x0000000610062210 */ /* 0x000fe20001fe8405 */
[----:B0-----:R-:W-:-:S06]  /*0b20*/  @P1 IMAD.WIDE R12, R15, 0x4, R12 ;  /* 0x000000040f0c1825 */ /* 0x001fcc00078e020c */
[----:B------:R-:W2:Y:S01]  /*0b30*/  @P1 LDG.E R13, desc[UR10][R12.64] ;  /* 0x0000000a0c0d1981 */ /* 0x000ea2000c1e1900 */
[----:B-1----:R-:W-:-:S04]  /*0b40*/  @P2 LEA R10, P3, R17, R10, 0x2 ;  /* 0x0000000a110a2211 */ /* 0x002fc800078610ff */
[----:B------:R-:W-:-:S05]  /*0b50*/  @P2 LEA.HI.X R11, R17, R11, R6, 0x2, P3 ;  /* 0x0000000b110b2211 */ /* 0x000fca00018f1406 */
[----:B------:R-:W3:Y:S01]  /*0b60*/  @P2 LDG.E R10, desc[UR10][R10.64+0x4] ;  /* 0x0000040a0a0a2981 */ /* 0x000ee2000c1e1900 */
[C---:B------:R-:W-:Y:S02]  /*0b70*/  @P1 VIADD R6, R9.reuse, UR14 ;  /* 0x0000000e09061c36 */ /* 0x040fe40008000000 */
[C---:B------:R-:W-:Y:S02]  /*0b80*/  @P2 VIADD R8, R9.reuse, UR14 ;  /* 0x0000000e09082c36 */ /* 0x040fe40008000000 */
[----:B------:R-:W-:Y:S02]  /*0b90*/  @P1 IMAD.SHL.U32 R6, R6, 0x4, RZ ;  /* 0x0000000406061824 */ /* 0x000fe400078e00ff */
[----:B------:R-:W-:Y:S02]  /*0ba0*/  @P2 IMAD.SHL.U32 R8, R8, 0x4, RZ ;  /* 0x0000000408082824 */ /* 0x000fe400078e00ff */
[----:B------:R-:W2:Y:S08]  /*0bb0*/  @P1 LDC R17, c[0x3][R6] ;  /* 0x00c0000006111b82 */ /* 0x000eb00000000800 */
[----:B------:R-:W3:Y:S01]  /*0bc0*/  @P2 LDC R15, c[0x3][R8+0x4] ;  /* 0x00c00100080f2b82 */ /* 0x000ee20000000800 */
[----:B------:R-:W-:-:S02]  /*0bd0*/  VIADD R9, R9, 0x2 ;  /* 0x0000000209097836 */ /* 0x000fc40000000000 */
[----:B--2---:R-:W-:-:S04]  /*0be0*/  @P1 FFMA R2, R17, R13, R2 ;  /* 0x0000000d11021223 */ /* 0x004fc80000000002 */
[----:B---3--:R-:W-:-:S07]  /*0bf0*/  @P2 FFMA R2, R15, R10, R2 ;  /* 0x0000000a0f022223 */ /* 0x008fce0000000002 */
.L_x_5:
[----:B------:R-:W-:Y:S05]  /*0c00*/  BRA.U !UP3, `(.L_x_3) ;  /* 0x000000010b3c7547 */ /* 0x000fea000b800000 */
[----:B------:R-:W-:Y:S01]  /*0c10*/  IMAD.IADD R6, R4, 0x1, R9 ;  /* 0x0000000104067824 */ /* 0x000fe200078e0209 */
[----:B------:R-:W-:Y:S04]  /*0c20*/  BSSY.RECONVERGENT B0, `(.L_x_3) ;  /* 0x000000d000007945 */ /* 0x000fe80003800200 */
[----:B------:R-:W-:-:S04]  /*0c30*/  ISETP.GE.AND P1, PT, R6, UR6, PT ;  /* 0x0000000606007c0c */ /* 0x000fc8000bf26270 */
[----:B------:R-:W-:-:S04]  /*0c40*/  ISETP.GT.AND P1, PT, R6, -0x1, !P1 ;  /* 0xffffffff0600780c */ /* 0x000fc80004f24270 */
[----:B------:R-:W-:-:S13]  /*0c50*/  PLOP3.LUT P1, PT, P0, P1, PT, 0x80, 0x8 ;  /* 0x000000000008781c */ /* 0x000fda0000723070 */
[----:B------:R-:W-:Y:S05]  /*0c60*/  @!P1 BRA `(.L_x_6) ;  /* 0x0000000000209947 */ /* 0x000fea0003800000 */
[----:B------:R-:W0:Y:S01]  /*0c70*/  LDC.64 R10, c[0x0][0x380] ;  /* 0x0000e000ff0a7b82 */ /* 0x000e220000000a00 */
[----:B------:R-:W-:-:S04]  /*0c80*/  IMAD.IADD R7, R7, 0x1, R6 ;  /* 0x0000000107077824 */ /* 0x000fc800078e0206 */
[----:B0-----:R-:W-:-:S06]  /*0c90*/  IMAD.WIDE R6, R7, 0x4, R10 ;  /* 0x0000000407067825 */ /* 0x001fcc00078e020a */
[----:B------:R-:W2:Y:S01]  /*0ca0*/  LDG.E R6, desc[UR10][R6.64] ;  /* 0x0000000a06067981 */ /* 0x000ea2000c1e1900 */
[----:B------:R-:W-:-:S04]  /*0cb0*/  VIADD R9, R9, UR14 ;  /* 0x0000000e09097c36 */ /* 0x000fc80008000000 */
[----:B------:R-:W-:-:S06]  /*0cc0*/  IMAD.SHL.U32 R9, R9, 0x4, RZ ;  /* 0x0000000409097824 */ /* 0x000fcc00078e00ff */
[----:B------:R-:W2:Y:S02]  /*0cd0*/  LDC R9, c[0x3][R9] ;  /* 0x00c0000009097b82 */ /* 0x000ea40000000800 */
[----:B--2---:R-:W-:-:S07]  /*0ce0*/  FFMA R2, R9, R6, R2 ;  /* 0x0000000609027223 */ /* 0x004fce0000000002 */
.L_x_6:
[----:B------:R-:W-:Y:S05]  /*0cf0*/  BSYNC.RECONVERGENT B0 ;  /* 0x0000000000007941 */ /* 0x000fea0003800200 */
.L_x_3:
[----:B------:R-:W-:Y:S05]  /*0d00*/  BRA.U UP0, `(.L_x_7) ;  /* 0xfffffff500207547 */ /* 0x000fea000b83ffff */
.L_x_0:
[----:B------:R-:W0:Y:S01]  /*0d10*/  LDC.64 R4, c[0x0][0x388] ;  /* 0x0000e200ff047b82 */ /* 0x000e220000000a00 */
[----:B------:R-:W1:Y:S02]  /*0d20*/  LDCU UR6, c[0x0][0x390] ;  /* 0x00007200ff0677ac */ /* 0x000e640008000800 */
[----:B-1----:R-:W-:-:S04]  /*0d30*/  IMAD R3, R3, UR6, R0 ;  /* 0x0000000603037c24 */ /* 0x002fc8000f8e0200 */
[----:B0-----:R-:W-:-:S05]  /*0d40*/  IMAD.WIDE R4, R3, 0x4, R4 ;  /* 0x0000000403047825 */ /* 0x001fca00078e0204 */
[----:B------:R-:W-:Y:S01]  /*0d50*/  STG.E desc[UR10][R4.64], R2 ;  /* 0x0000000204007986 */ /* 0x000fe2000c10190a */
[----:B------:R-:W-:Y:S05]  /*0d60*/  EXIT ;  /* 0x000000000000794d */ /* 0x000fea0003800000 */
.L_x_8:
[----:B------:R-:W-:-:S00]  /*0d70*/  BRA `(.L_x_8) ;  /* 0xfffffffc00fc7947 */ /* 0x000fc0000383ffff */
[----:B------:R-:W-:-:S00]  /*0d80*/  NOP ;  /* 0x0000000000007918 */ /* 0x000fc00000000000 */
[----:B------:R-:W-:-:S00]  /*0d90*/  NOP ;  /* 0x0000000000007918 */ /* 0x000fc00000000000 */
[----:B------:R-:W-:-:S00]  /*0da0*/  NOP ;  /* 0x0000000000007918 */ /* 0x000fc00000000000 */
[----:B------:R-:W-:-:S00]  /*0db0*/  NOP ;  /* 0x0000000000007918 */ /* 0x000fc00000000000 */
[----:B------:R-:W-:-:S00]  /*0dc0*/  NOP ;  /* 0x0000000000007918 */ /* 0x000fc00000000000 */
[----:B------:R-:W-:-:S00]  /*0dd0*/  NOP ;  /* 0x0000000000007918 */ /* 0x000fc00000000000 */
[----:B------:R-:W-:-:S00]  /*0de0*/  NOP ;  /* 0x0000000000007918 */ /* 0x000fc00000000000 */
[----:B------:R-:W-:-:S00]  /*0df0*/  NOP ;  /* 0x0000000000007918 */ /* 0x000fc00000000000 */
.L_x_9:


//--------------------- .nv.shared.reserved.0     --------------------------
	.section	.nv.shared.reserved.0,"aw",@nobits
	.weak		__nv_reservedSMEM_offset_0_alias
	.size		__nv_reservedSMEM_offset_0_alias, 0, 64
	.other		__nv_reservedSMEM_offset_0_alias,@"STO_CUDA_RESERVED_SHARED STV_DEFAULT"
__nv_reservedSMEM_offset_0_alias:
	.zero		0
	.zero		64


//--------------------- .nv.constant0._Z15convolution_gpuPfS_iiii --------------------------
	.section	.nv.constant0._Z15convolution_gpuPfS_iiii,"a",@progbits
	.sectionflags	@""
	.align	4
.nv.constant0._Z15convolution_gpuPfS_iiii:
	.zero		928


//--------------------- SYMBOLS --------------------------

	.type		.nv.reservedSmem.offset0,@object
	.size		.nv.reservedSmem.offset0,0x4
